	.headerflags	@"EF_CUDA_TEXMODE_UNIFIED EF_CUDA_64BIT_ADDRESS EF_CUDA_ACCELERATORS EF_CUDA_SM90 EF_CUDA_VIRTUAL_SM(EF_CUDA_SM90)"
	.elftype	@"ET_EXEC"


//--------------------- .nv.info                  --------------------------
	.section	.nv.info,"",@"SHT_CUDA_INFO"
	.align	4


	//----- nvinfo : EIATTR_REGCOUNT
	.align		4
        /*0000*/ 	.byte	0x04, 0x2f
        /*0002*/ 	.short	(.L_3 - .L_2)
	.align		4
.L_2:
        /*0004*/ 	.word	index@(triton_poi_fused__native_batch_norm_legit_no_training_relu_23)
        /*0008*/ 	.word	0x00000011


	//----- nvinfo : EIATTR_MIN_STACK_SIZE
	.align		4
.L_3:
        /*000c*/ 	.byte	0x04, 0x12
        /*000e*/ 	.short	(.L_5 - .L_4)
	.align		4
.L_4:
        /*0010*/ 	.word	index@(triton_poi_fused__native_batch_norm_legit_no_training_relu_23)
        /*0014*/ 	.word	0x00000000


	//----- nvinfo : EIATTR_FRAME_SIZE
	.align		4
.L_5:
        /*0018*/ 	.byte	0x04, 0x11
        /*001a*/ 	.short	(.L_7 - .L_6)
	.align		4
.L_6:
        /*001c*/ 	.word	index@(triton_poi_fused__native_batch_norm_legit_no_training_relu_23)
        /*0020*/ 	.word	0x00000000


	//----- nvinfo : EIATTR_MIN_STACK_SIZE
	.align		4
.L_7:
        /*0024*/ 	.byte	0x04, 0x12
        /*0026*/ 	.short	(.L_9 - .L_8)
	.align		4
.L_8:
        /*0028*/ 	.word	index@(triton_poi_fused__native_batch_norm_legit_no_training_relu_23)
        /*002c*/ 	.word	0x00000000
.L_9:


//--------------------- .nv.info.triton_poi_fused__native_batch_norm_legit_no_training_relu_23 --------------------------
	.section	.nv.info.triton_poi_fused__native_batch_norm_legit_no_training_relu_23,"",@"SHT_CUDA_INFO"
	.sectionflags	@""
	.align	4


	//----- nvinfo : EIATTR_CUDA_API_VERSION
	.align		4
        /*0000*/ 	.byte	0x04, 0x37
        /*0002*/ 	.short	(.L_11 - .L_10)
.L_10:
        /*0004*/ 	.word	0x0000007c


	//----- nvinfo : EIATTR_KPARAM_INFO
	.align		4
.L_11:
        /*0008*/ 	.byte	0x04, 0x17
        /*000a*/ 	.short	(.L_13 - .L_12)
.L_12:
        /*000c*/ 	.word	0x00000000
        /*0010*/ 	.short	0x0006
        /*0012*/ 	.short	0x0030
        /*0014*/ 	.byte	0x00, 0xf0, 0x11, 0x00


	//----- nvinfo : EIATTR_KPARAM_INFO
	.align		4
.L_13:
        /*0018*/ 	.byte	0x04, 0x17
        /*001a*/ 	.short	(.L_15 - .L_14)
.L_14:
        /*001c*/ 	.word	0x00000000
        /*0020*/ 	.short	0x0005
        /*0022*/ 	.short	0x0028
        /*0024*/ 	.byte	0x00, 0xf4, 0x21, 0x00


	//----- nvinfo : EIATTR_KPARAM_INFO
	.align		4
.L_15:
        /*0028*/ 	.byte	0x04, 0x17
        /*002a*/ 	.short	(.L_17 - .L_16)
.L_16:
        /*002c*/ 	.word	0x00000000
        /*0030*/ 	.short	0x0004
        /*0032*/ 	.short	0x0020
        /*0034*/ 	.byte	0x00, 0xf4, 0x21, 0x00


	//----- nvinfo : EIATTR_KPARAM_INFO
	.align		4
.L_17:
        /*0038*/ 	.byte	0x04, 0x17
        /*003a*/ 	.short	(.L_19 - .L_18)
.L_18:
        /*003c*/ 	.word	0x00000000
        /*0040*/ 	.short	0x0003
        /*0042*/ 	.short	0x0018
        /*0044*/ 	.byte	0x00, 0xf4, 0x21, 0x00


	//----- nvinfo : EIATTR_KPARAM_INFO
	.align		4
.L_19:
        /*0048*/ 	.byte	0x04, 0x17
        /*004a*/ 	.short	(.L_21 - .L_20)
.L_20:
        /*004c*/ 	.word	0x00000000
        /*0050*/ 	.short	0x0002
        /*0052*/ 	.short	0x0010
        /*0054*/ 	.byte	0x00, 0xf4, 0x21, 0x00


	//----- nvinfo : EIATTR_KPARAM_INFO
	.align		4
.L_21:
        /*0058*/ 	.byte	0x04, 0x17
        /*005a*/ 	.short	(.L_23 - .L_22)
.L_22:
        /*005c*/ 	.word	0x00000000
        /*0060*/ 	.short	0x0001
        /*0062*/ 	.short	0x0008
        /*0064*/ 	.byte	0x00, 0xf4, 0x21, 0x00


	//----- nvinfo : EIATTR_KPARAM_INFO
	.align		4
.L_23:
        /*0068*/ 	.byte	0x04, 0x17
        /*006a*/ 	.short	(.L_25 - .L_24)
.L_24:
        /*006c*/ 	.word	0x00000000
        /*0070*/ 	.short	0x0000
        /*0072*/ 	.short	0x0000
        /*0074*/ 	.byte	0x00, 0xf4, 0x21, 0x00


	//----- nvinfo : EIATTR_SPARSE_MMA_MASK
	.align		4
.L_25:
        /*0078*/ 	.byte	0x03, 0x50
        /*007a*/ 	.short	0x0000


	//----- nvinfo : EIATTR_MAXREG_COUNT
	.align		4
        /*007c*/ 	.byte	0x03, 0x1b
        /*007e*/ 	.short	0x00ff


	//----- nvinfo : EIATTR_EXIT_INSTR_OFFSETS
	.align		4
        /*0080*/ 	.byte	0x04, 0x1c
        /*0082*/ 	.short	(.L_27 - .L_26)


	//   ....[0]....
.L_26:
        /*0084*/ 	.word	0x00000350


	//----- nvinfo : EIATTR_REQNTID
	.align		4
.L_27:
        /*0088*/ 	.byte	0x04, 0x10
        /*008a*/ 	.short	(.L_29 - .L_28)
.L_28:
        /*008c*/ 	.word	0x00000080
        /*0090*/ 	.word	0x00000001
        /*0094*/ 	.word	0x00000001


	//----- nvinfo : EIATTR_CBANK_PARAM_SIZE
	.align		4
.L_29:
        /*0098*/ 	.byte	0x03, 0x19
        /*009a*/ 	.short	0x0034


	//----- nvinfo : EIATTR_PARAM_CBANK
	.align		4
        /*009c*/ 	.byte	0x04, 0x0a
        /*009e*/ 	.short	(.L_31 - .L_30)
	.align		4
.L_30:
        /*00a0*/ 	.word	index@(.nv.constant0.triton_poi_fused__native_batch_norm_legit_no_training_relu_23)
        /*00a4*/ 	.short	0x0210
        /*00a6*/ 	.short	0x0034


	//----- nvinfo : EIATTR_SW_WAR
	.align		4
.L_31:
        /*00a8*/ 	.byte	0x04, 0x36
        /*00aa*/ 	.short	(.L_33 - .L_32)
.L_32:
        /*00ac*/ 	.word	0x00000008
.L_33:


//--------------------- .nv.callgraph             --------------------------
	.section	.nv.callgraph,"",@"SHT_CUDA_CALLGRAPH"
	.align	4
	.sectionentsize	8
	.align		4
        /*0000*/ 	.word	0x00000000
	.align		4
        /*0004*/ 	.word	0xffffffff
	.align		4
        /*0008*/ 	.word	0x00000000
	.align		4
        /*000c*/ 	.word	0xfffffffe
	.align		4
        /*0010*/ 	.word	0x00000000
	.align		4
        /*0014*/ 	.word	0xfffffffd
	.align		4
        /*0018*/ 	.word	0x00000000
	.align		4
        /*001c*/ 	.word	0xfffffffc


//--------------------- .nv.constant4             --------------------------
	.section	.nv.constant4,"a",@progbits
	.align	8
	.align		8
.nv.constant4:
        /*0000*/ 	.dword	_$_str
	.align		8
        /*0008*/ 	.dword	_$_str_$_2


//--------------------- .text.triton_poi_fused__native_batch_norm_legit_no_training_relu_23 --------------------------
	.section	.text.triton_poi_fused__native_batch_norm_legit_no_training_relu_23,"ax",@progbits
	.align	128
        .global         triton_poi_fused__native_batch_norm_legit_no_training_relu_23
        .type           triton_poi_fused__native_batch_norm_legit_no_training_relu_23,@function
        .size           triton_poi_fused__native_batch_norm_legit_no_training_relu_23,(.L_x_1 - triton_poi_fused__native_batch_norm_legit_no_training_relu_23)
        .other          triton_poi_fused__native_batch_norm_legit_no_training_relu_23,@"STO_CUDA_ENTRY STV_DEFAULT"
triton_poi_fused__native_batch_norm_legit_no_training_relu_23:
.text.triton_poi_fused__native_batch_norm_legit_no_training_relu_23:
[----:B------:R-:W-:Y:S01]  /*0000*/  LDC R1, c[0x0][0x28] ;  /* 0x00000a00ff017b82 */ /* 0x000fe20000000800 */
[----:B------:R-:W1:Y:S07]  /*0010*/  S2R R0, SR_TID.X ;  /* 0x0000000000007919 */ /* 0x000e6e0000002100 */
[----:B------:R-:W2:Y:S01]  /*0020*/  LDC.64 R6, c[0x0][0x220] ;  /* 0x00008800ff067b82 */ /* 0x000ea20000000a00 */
[----:B------:R-:W-:Y:S01]  /*0030*/  ULDC.64 UR4, c[0x0][0x208] ;  /* 0x0000820000047ab9 */ /* 0x000fe20000000a00 */
[----:B------:R-:W3:Y:S06]  /*0040*/  S2R R5, SR_CTAID.X ;  /* 0x0000000000057919 */ /* 0x000eec0000002500 */
[----:B------:R-:W4:Y:S08]  /*0050*/  LDC.64 R8, c[0x0][0x228] ;  /* 0x00008a00ff087b82 */ /* 0x000f300000000a00 */
[----:B------:R-:W5:Y:S01]  /*0060*/  LDC.64 R10, c[0x0][0x230] ;  /* 0x00008c00ff0a7b82 */ /* 0x000f620000000a00 */
[----:B-1----:R-:W-:-:S02]  /*0070*/  SHF.L.U32 R0, R0, 0x1, RZ ;  /* 0x0000000100007819 */ /* 0x002fc400000006ff */
[----:B---3--:R-:W-:Y:S02]  /*0080*/  SHF.R.S32.HI R3, RZ, 0x17, R5 ;  /* 0x00000017ff037819 */ /* 0x008fe40000011405 */
[----:B------:R-:W-:Y:S02]  /*0090*/  LOP3.LUT R0, R0, 0xfe, RZ, 0xc0, !PT ;  /* 0x000000fe00007812 */ /* 0x000fe400078ec0ff */
[----:B------:R-:W-:Y:S02]  /*00a0*/  SGXT R3, R3, 0x1 ;  /* 0x000000010303781a */ /* 0x000fe40000000200 */
[----:B------:R-:W-:Y:S02]  /*00b0*/  LEA R0, R5, R0, 0x8 ;  /* 0x0000000005007211 */ /* 0x000fe400078e40ff */
[----:B------:R-:W1:Y:S02]  /*00c0*/  LDC.64 R4, c[0x0][0x218] ;  /* 0x00008600ff047b82 */ /* 0x000e640000000a00 */
[----:B------:R-:W-:-:S04]  /*00d0*/  LEA.HI R3, R3, R0, RZ, 0x8 ;  /* 0x0000000003037211 */ /* 0x000fc800078f40ff */
[----:B------:R-:W-:-:S04]  /*00e0*/  SHF.R.S32.HI R3, RZ, 0x8, R3 ;  /* 0x00000008ff037819 */ /* 0x000fc80000011403 */
[----:B------:R-:W-:-:S04]  /*00f0*/  LEA.HI R2, R3, R3, RZ, 0x6 ;  /* 0x0000000303027211 */ /* 0x000fc800078f30ff */
[----:B------:R-:W-:-:S04]  /*0100*/  LOP3.LUT R2, R2, 0xffffffc0, RZ, 0xc0, !PT ;  /* 0xffffffc002027812 */ /* 0x000fc800078ec0ff */
[----:B------:R-:W-:Y:S02]  /*0110*/  IADD3 R13, R3, -R2, RZ ;  /* 0x80000002030d7210 */ /* 0x000fe40007ffe0ff */
[----:B------:R-:W3:Y:S03]  /*0120*/  LDC.64 R2, c[0x0][0x210] ;  /* 0x00008400ff027b82 */ /* 0x000ee60000000a00 */
[----:B--2---:R-:W-:-:S06]  /*0130*/  IMAD.WIDE R6, R13, 0x4, R6 ;  /* 0x000000040d067825 */ /* 0x004fcc00078e0206 */
[----:B------:R-:W2:Y:S01]  /*0140*/  LDG.E.EL R6, desc[UR4][R6.64] ;  /* 0x0000000406067981 */ /* 0x000ea2000c2e1900 */
[----:B-1----:R-:W-:-:S05]  /*0150*/  IMAD.WIDE R4, R13, 0x4, R4 ;  /* 0x000000040d047825 */ /* 0x002fca00078e0204 */
[----:B------:R1:W2:Y:S01]  /*0160*/  LDG.E.EL R12, desc[UR4][R4.64] ;  /* 0x00000004040c7981 */ /* 0x0002a2000c2e1900 */
[----:B---3--:R-:W-:Y:S01]  /*0170*/  IMAD.WIDE R2, R0, 0x4, R2 ;  /* 0x0000000400027825 */ /* 0x008fe200078e0202 */
[----:B------:R-:W-:Y:S01]  /*0180*/  HFMA2.MMA R14, -RZ, RZ, 1.625, 0 ;  /* 0x3e800000ff0e7435 */ /* 0x000fe200000001ff */
[----:B-1----:R-:W1:Y:S04]  /*0190*/  LDC.64 R4, c[0x0][0x238] ;  /* 0x00008e00ff047b82 */ /* 0x002e680000000a00 */
[----:B------:R-:W3:Y:S01]  /*01a0*/  LDG.E.64 R2, desc[UR4][R2.64] ;  /* 0x0000000402027981 */ /* 0x000ee2000c1e1b00 */
[----:B----4-:R-:W-:-:S04]  /*01b0*/  IMAD.WIDE R8, R13, 0x4, R8 ;  /* 0x000000040d087825 */ /* 0x010fc800078e0208 */
[----:B-----5:R-:W-:Y:S02]  /*01c0*/  IMAD.WIDE R10, R13, 0x4, R10 ;  /* 0x000000040d0a7825 */ /* 0x020fe400078e020a */
[----:B------:R-:W4:Y:S04]  /*01d0*/  LDG.E.EL R8, desc[UR4][R8.64] ;  /* 0x0000000408087981 */ /* 0x000f28000c2e1900 */
[----:B------:R-:W4:Y:S01]  /*01e0*/  LDG.E.EL R11, desc[UR4][R10.64] ;  /* 0x000000040a0b7981 */ /* 0x000f22000c2e1900 */
[----:B-1----:R-:W-:-:S04]  /*01f0*/  IMAD.WIDE R4, R0, 0x4, R4 ;  /* 0x0000000400047825 */ /* 0x002fc800078e0204 */
[----:B--2---:R-:W-:-:S04]  /*0200*/  FADD R6, R6, 9.9999997473787516356e-06 ;  /* 0x3727c5ac06067421 */ /* 0x004fc80000000000 */
[----:B------:R-:W1:Y:S02]  /*0210*/  MUFU.SQRT R7, R6 ;  /* 0x0000000600077308 */ /* 0x000e640000002000 */
[C---:B-1----:R-:W-:Y:S02]  /*0220*/  FSETP.GT.AND P0, PT, R7.reuse, 8.50705917302346158658e+37, PT ;  /* 0x7e8000000700780b */ /* 0x042fe40003f04000 */
[----:B------:R-:W-:-:S11]  /*0230*/  FSETP.GEU.AND P1, PT, R7, 1.175494350822287508e-38, PT ;  /* 0x008000000700780b */ /* 0x000fd60003f2e000 */
[----:B------:R-:W-:-:S04]  /*0240*/  @P0 FMUL R7, R7, 0.25 ;  /* 0x3e80000007070820 */ /* 0x000fc80000400000 */
[----:B------:R-:W-:-:S06]  /*0250*/  @!P1 FMUL R7, R7, 16777216 ;  /* 0x4b80000007079820 */ /* 0x000fcc0000400000 */
[----:B------:R-:W1:Y:S01]  /*0260*/  MUFU.RCP R7, R7 ;  /* 0x0000000700077308 */ /* 0x000e620000001000 */
[----:B------:R-:W-:Y:S01]  /*0270*/  FSEL R14, R14, 1, P0 ;  /* 0x3f8000000e0e7808 */ /* 0x000fe20000000000 */
[----:B---3--:R-:W-:-:S04]  /*0280*/  FADD R2, R2, -R12 ;  /* 0x8000000c02027221 */ /* 0x008fc80000000000 */
[----:B------:R-:W-:Y:S01]  /*0290*/  @!P1 FMUL R14, R14, 16777216 ;  /* 0x4b8000000e0e9820 */ /* 0x000fe20000400000 */
[----:B------:R-:W-:-:S03]  /*02a0*/  FADD R3, R3, -R12 ;  /* 0x8000000c03037221 */ /* 0x000fc60000000000 */
[----:B-1----:R-:W-:-:S04]  /*02b0*/  FMUL R14, R7, R14 ;  /* 0x0000000e070e7220 */ /* 0x002fc80000400000 */
[-C--:B------:R-:W-:Y:S01]  /*02c0*/  FMUL R2, R2, R14.reuse ;  /* 0x0000000e02027220 */ /* 0x080fe20000400000 */
[----:B------:R-:W-:-:S03]  /*02d0*/  FMUL R14, R3, R14 ;  /* 0x0000000e030e7220 */ /* 0x000fc60000400000 */
[C-C-:B----4-:R-:W-:Y:S01]  /*02e0*/  FFMA R2, R8.reuse, R2, R11.reuse ;  /* 0x0000000208027223 */ /* 0x150fe2000000000b */
[----:B------:R-:W-:-:S04]  /*02f0*/  FFMA R14, R8, R14, R11 ;  /* 0x0000000e080e7223 */ /* 0x000fc8000000000b */
[----:B------:R-:W-:Y:S02]  /*0300*/  FSETP.GEU.AND P0, PT, R2, RZ, PT ;  /* 0x000000ff0200720b */ /* 0x000fe40003f0e000 */
[----:B------:R-:W-:Y:S02]  /*0310*/  FSETP.GEU.AND P1, PT, R14, RZ, PT ;  /* 0x000000ff0e00720b */ /* 0x000fe40003f2e000 */
[----:B------:R-:W-:Y:S02]  /*0320*/  FSEL R2, R2, RZ, P0 ;  /* 0x000000ff02027208 */ /* 0x000fe40000000000 */
[----:B------:R-:W-:-:S05]  /*0330*/  FSEL R3, R14, RZ, P1 ;  /* 0x000000ff0e037208 */ /* 0x000fca0000800000 */
[----:B------:R-:W-:Y:S01]  /*0340*/  STG.E.64 desc[UR4][R4.64], R2 ;  /* 0x0000000204007986 */ /* 0x000fe2000c101b04 */
[----:B------:R-:W-:Y:S05]  /*0350*/  EXIT ;  /* 0x000000000000794d */ /* 0x000fea0003800000 */
.L_x_0:
[----:B------:R-:W-:-:S00]  /*0360*/  BRA `(.L_x_0) ;  /* 0xfffffffc00fc7947 */ /* 0x000fc0000383ffff */
[----:B------:R-:W-:-:S00]  /*0370*/  NOP ;  /* 0x0000000000007918 */ /* 0x000fc00000000000 */
        /* <DEDUP_REMOVED lines=8> */
.L_x_1:


//--------------------- .nv.global.init           --------------------------
	.section	.nv.global.init,"aw",@progbits
.nv.global.init:
	.type		_$_str,@object
	.size		_$_str,(_$_str_$_2 - _$_str)
_$_str:
        /*0000*/ 	.byte	0x5f, 0x5f, 0x43, 0x55, 0x44, 0x41, 0x5f, 0x46, 0x54, 0x5a, 0x00
	.type		_$_str_$_2,@object
	.size		_$_str_$_2,(.L_1 - _$_str_$_2)
_$_str_$_2:
        /*000b*/ 	.byte	0x5f, 0x5f, 0x43, 0x55, 0x44, 0x41, 0x5f, 0x50, 0x52, 0x45, 0x43, 0x5f, 0x53, 0x51, 0x52, 0x54
        /*001b*/ 	.byte	0x00
.L_1:


//--------------------- .nv.constant0.triton_poi_fused__native_batch_norm_legit_no_training_relu_23 --------------------------
	.section	.nv.constant0.triton_poi_fused__native_batch_norm_legit_no_training_relu_23,"a",@progbits
	.sectionflags	@""
	.align	4
.nv.constant0.triton_poi_fused__native_batch_norm_legit_no_training_relu_23:
	.zero		580
